//
// Generated by NVIDIA NVVM Compiler
//
// Compiler Build ID: CL-36424714
// Cuda compilation tools, release 13.0, V13.0.88
// Based on NVVM 20.0.0
//

.version 9.0
.target sm_100
.address_size 64

	// .globl	_Z14oppositeKernelPiS_

.visible .entry _Z14oppositeKernelPiS_(
	.param .u64 .ptr .align 1 _Z14oppositeKernelPiS__param_0,
	.param .u64 .ptr .align 1 _Z14oppositeKernelPiS__param_1
)
{
	.reg .pred 	%p<4>;
	.reg .b32 	%r<78>;
	.reg .b64 	%rd<25>;

	ld.param.u64 	%rd3, [_Z14oppositeKernelPiS__param_0];
	ld.param.u64 	%rd4, [_Z14oppositeKernelPiS__param_1];
	cvta.to.global.u64 	%rd1, %rd4;
	cvta.to.global.u64 	%rd2, %rd3;
	mov.u32 	%r69, %tid.x;
	mov.u32 	%r2, %ntid.x;
	add.s32 	%r33, %r69, %r2;
	sub.s32 	%r34, 1999999, %r33;
	div.u32 	%r35, %r34, %r2;
	and.b32  	%r3, %r35, 3;
	setp.eq.s32 	%p1, %r3, 2;
	@%p1 bra 	$L__BB0_3;
	mov.b32 	%r68, 0;
$L__BB0_2:
	.pragma "nounroll";
	mul.hi.u32 	%r37, %r69, 274877907;
	shr.u32 	%r38, %r37, 7;
	mul.lo.s32 	%r39, %r38, 2000;
	sub.s32 	%r40, %r69, %r39;
	shl.b32 	%r41, %r40, 1;
	sub.s32 	%r42, %r69, %r41;
	add.s32 	%r43, %r42, 1999;
	mul.wide.u32 	%rd5, %r43, 4;
	add.s64 	%rd6, %rd2, %rd5;
	ld.global.u32 	%r44, [%rd6];
	mul.wide.u32 	%rd7, %r69, 4;
	add.s64 	%rd8, %rd1, %rd7;
	st.global.u32 	[%rd8], %r44;
	add.s32 	%r69, %r69, %r2;
	add.s32 	%r68, %r68, 1;
	xor.b32  	%r45, %r3, %r68;
	setp.ne.s32 	%p2, %r45, 2;
	@%p2 bra 	$L__BB0_2;
$L__BB0_3:
	sub.s32 	%r76, 1999, %r69;
	shl.b32 	%r10, %r2, 2;
	shl.b32 	%r46, %r2, 1;
	sub.s32 	%r75, %r76, %r46;
	add.s32 	%r74, %r69, %r46;
	mul.lo.s32 	%r47, %r2, 3;
	sub.s32 	%r73, %r76, %r47;
	add.s32 	%r72, %r69, %r47;
	add.s32 	%r70, %r2, %r69;
	sub.s32 	%r71, 1999, %r70;
$L__BB0_4:
	mul.hi.u32 	%r48, %r69, 274877907;
	shr.u32 	%r49, %r48, 7;
	mad.lo.s32 	%r50, %r49, 4000, %r76;
	mul.hi.u32 	%r51, %r74, 274877907;
	shr.u32 	%r52, %r51, 7;
	mad.lo.s32 	%r53, %r52, 4000, %r75;
	mul.hi.u32 	%r54, %r72, 274877907;
	shr.u32 	%r55, %r54, 7;
	mad.lo.s32 	%r56, %r55, 4000, %r73;
	mul.hi.u32 	%r57, %r70, 274877907;
	shr.u32 	%r58, %r57, 7;
	mad.lo.s32 	%r59, %r58, 4000, %r71;
	mul.wide.u32 	%rd9, %r50, 4;
	add.s64 	%rd10, %rd2, %rd9;
	ld.global.u32 	%r60, [%rd10];
	mul.wide.u32 	%rd11, %r69, 4;
	add.s64 	%rd12, %rd1, %rd11;
	st.global.u32 	[%rd12], %r60;
	add.s32 	%r61, %r69, %r2;
	mul.wide.u32 	%rd13, %r59, 4;
	add.s64 	%rd14, %rd2, %rd13;
	ld.global.u32 	%r62, [%rd14];
	mul.wide.u32 	%rd15, %r70, 4;
	add.s64 	%rd16, %rd1, %rd15;
	st.global.u32 	[%rd16], %r62;
	add.s32 	%r63, %r61, %r2;
	mul.wide.u32 	%rd17, %r53, 4;
	add.s64 	%rd18, %rd2, %rd17;
	ld.global.u32 	%r64, [%rd18];
	mul.wide.u32 	%rd19, %r74, 4;
	add.s64 	%rd20, %rd1, %rd19;
	st.global.u32 	[%rd20], %r64;
	add.s32 	%r65, %r63, %r2;
	mul.wide.u32 	%rd21, %r56, 4;
	add.s64 	%rd22, %rd2, %rd21;
	ld.global.u32 	%r66, [%rd22];
	mul.wide.u32 	%rd23, %r72, 4;
	add.s64 	%rd24, %rd1, %rd23;
	st.global.u32 	[%rd24], %r66;
	add.s32 	%r69, %r65, %r2;
	sub.s32 	%r76, %r76, %r10;
	sub.s32 	%r75, %r75, %r10;
	add.s32 	%r74, %r74, %r10;
	sub.s32 	%r73, %r73, %r10;
	add.s32 	%r72, %r72, %r10;
	sub.s32 	%r71, %r71, %r10;
	add.s32 	%r70, %r70, %r10;
	setp.lt.u32 	%p3, %r69, 2000000;
	@%p3 bra 	$L__BB0_4;
	ret;

}


// ===== COMPILED SASS (sm_100) =====

	.target	sm_100

	.elftype	@"ET_EXEC"


//--------------------- .note.nv.tkinfo           --------------------------
	.section	.note.nv.tkinfo,"",@"SHT_NOTE"
	.sectionflags	@"SHF_NOTE_NV_TKINFO"
	.tkinfo
        /*0018*/ 	.word	0x00000002
        /*0030*/ 	.string	""
        /*0030*/ 	.string	"ptxas"
        /*0030*/ 	.string	"Cuda compilation tools, release 13.0, V13.0.88"
        /*0030*/ 	.string	"Build cuda_13.0.r13.0/compiler.36424714_0"
        /*0030*/ 	.string	"-arch sm_100 -m 64 "



//--------------------- .note.nv.cuinfo           --------------------------
	.section	.note.nv.cuinfo,"",@"SHT_NOTE"
	.sectionflags	@"SHF_NOTE_NV_CUINFO"
        /*0018*/ 	.short	0x0002
        /*001a*/ 	.short	0x0064
        /*001c*/ 	.short	0x0082
	.zero		2


//--------------------- .nv.info                  --------------------------
	.section	.nv.info,"",@"SHT_CUDA_INFO"
	.align	4


	//----- nvinfo : EIATTR_REGCOUNT
	.align		4
        /*0000*/ 	.byte	0x04, 0x2f
        /*0002*/ 	.short	(.L_1 - .L_0)
	.align		4
.L_0:
        /*0004*/ 	.word	index@(_Z14oppositeKernelPiS_)
        /*0008*/ 	.word	0x00000020


	//----- nvinfo : EIATTR_FRAME_SIZE
	.align		4
.L_1:
        /*000c*/ 	.byte	0x04, 0x11
        /*000e*/ 	.short	(.L_3 - .L_2)
	.align		4
.L_2:
        /*0010*/ 	.word	index@(_Z14oppositeKernelPiS_)
        /*0014*/ 	.word	0x00000000


	//----- nvinfo : EIATTR_MIN_STACK_SIZE
	.align		4
.L_3:
        /*0018*/ 	.byte	0x04, 0x12
        /*001a*/ 	.short	(.L_5 - .L_4)
	.align		4
.L_4:
        /*001c*/ 	.word	index@(_Z14oppositeKernelPiS_)
        /*0020*/ 	.word	0x00000000
.L_5:


//--------------------- .nv.compat                --------------------------
	.section	.nv.compat,"",@"SHT_CUDA_COMPAT_INFO"
	.align	4
        /*0000*/ 	.byte	0x02, 0x09, 0x00, 0x00, 0x02, 0x02, 0x01, 0x00, 0x02, 0x05, 0x05, 0x00, 0x03, 0x07, 0x01, 0x01
        /*0010*/ 	.byte	0x02, 0x03, 0x00, 0x00, 0x02, 0x06, 0x01, 0x00, 0x04, 0x0b, 0x08, 0x00, 0x09, 0x00, 0x00, 0x00
        /*0020*/ 	.byte	0x00, 0x00, 0x00, 0x00


//--------------------- .nv.info._Z14oppositeKernelPiS_ --------------------------
	.section	.nv.info._Z14oppositeKernelPiS_,"",@"SHT_CUDA_INFO"
	.sectionflags	@""
	.align	4


	//----- nvinfo : EIATTR_CUDA_API_VERSION
	.align		4
        /*0000*/ 	.byte	0x04, 0x37
        /*0002*/ 	.short	(.L_7 - .L_6)
.L_6:
        /*0004*/ 	.word	0x00000082


	//----- nvinfo : EIATTR_KPARAM_INFO
	.align		4
.L_7:
        /*0008*/ 	.byte	0x04, 0x17
        /*000a*/ 	.short	(.L_9 - .L_8)
.L_8:
        /*000c*/ 	.word	0x00000000
        /*0010*/ 	.short	0x0001
        /*0012*/ 	.short	0x0008
        /*0014*/ 	.byte	0x00, 0xf5, 0x21, 0x00


	//----- nvinfo : EIATTR_KPARAM_INFO
	.align		4
.L_9:
        /*0018*/ 	.byte	0x04, 0x17
        /*001a*/ 	.short	(.L_11 - .L_10)
.L_10:
        /*001c*/ 	.word	0x00000000
        /*0020*/ 	.short	0x0000
        /*0022*/ 	.short	0x0000
        /*0024*/ 	.byte	0x00, 0xf5, 0x21, 0x00


	//----- nvinfo : EIATTR_SPARSE_MMA_MASK
	.align		4
.L_11:
        /*0028*/ 	.byte	0x03, 0x50
        /*002a*/ 	.short	0x0000


	//----- nvinfo : EIATTR_MAXREG_COUNT
	.align		4
        /*002c*/ 	.byte	0x03, 0x1b
        /*002e*/ 	.short	0x00ff


	//----- nvinfo : EIATTR_MERCURY_ISA_VERSION
	.align		4
        /*0030*/ 	.byte	0x03, 0x5f
        /*0032*/ 	.short	0x0101


	//----- nvinfo : EIATTR_VRC_CTA_INIT_COUNT
	.align		4
        /*0034*/ 	.byte	0x02, 0x4a
	.zero		1
	.zero		1


	//----- nvinfo : EIATTR_EXIT_INSTR_OFFSETS
	.align		4
        /*0038*/ 	.byte	0x04, 0x1c
        /*003a*/ 	.short	(.L_13 - .L_12)


	//   ....[0]....
.L_12:
        /*003c*/ 	.word	0x000005d0


	//----- nvinfo : EIATTR_CRS_STACK_SIZE
	.align		4
.L_13:
        /*0040*/ 	.byte	0x04, 0x1e
        /*0042*/ 	.short	(.L_15 - .L_14)
.L_14:
        /*0044*/ 	.word	0x00000000


	//----- nvinfo : EIATTR_CBANK_PARAM_SIZE
	.align		4
.L_15:
        /*0048*/ 	.byte	0x03, 0x19
        /*004a*/ 	.short	0x0010


	//----- nvinfo : EIATTR_PARAM_CBANK
	.align		4
        /*004c*/ 	.byte	0x04, 0x0a
        /*004e*/ 	.short	(.L_17 - .L_16)
	.align		4
.L_16:
        /*0050*/ 	.word	index@(.nv.constant0._Z14oppositeKernelPiS_)
        /*0054*/ 	.short	0x0380
        /*0056*/ 	.short	0x0010


	//----- nvinfo : EIATTR_SW_WAR
	.align		4
.L_17:
        /*0058*/ 	.byte	0x04, 0x36
        /*005a*/ 	.short	(.L_19 - .L_18)
.L_18:
        /*005c*/ 	.word	0x00000008
.L_19:


//--------------------- .nv.callgraph             --------------------------
	.section	.nv.callgraph,"",@"SHT_CUDA_CALLGRAPH"
	.align	4
	.sectionentsize	8
	.align		4
        /*0000*/ 	.word	0x00000000
	.align		4
        /*0004*/ 	.word	0xffffffff
	.align		4
        /*0008*/ 	.word	0x00000000
	.align		4
        /*000c*/ 	.word	0xfffffffe
	.align		4
        /*0010*/ 	.word	0x00000000
	.align		4
        /*0014*/ 	.word	0xfffffffd
	.align		4
        /*0018*/ 	.word	0x00000000
	.align		4
        /*001c*/ 	.word	0xfffffffc


//--------------------- .text._Z14oppositeKernelPiS_ --------------------------
	.section	.text._Z14oppositeKernelPiS_,"ax",@progbits
	.align	128
        .global         _Z14oppositeKernelPiS_
        .type           _Z14oppositeKernelPiS_,@function
        .size           _Z14oppositeKernelPiS_,(.L_x_5 - _Z14oppositeKernelPiS_)
        .other          _Z14oppositeKernelPiS_,@"STO_CUDA_ENTRY STV_DEFAULT"
_Z14oppositeKernelPiS_:
.text._Z14oppositeKernelPiS_:
[----:B------:R-:W-:Y:S08]  /*0000*/  LDC R1, c[0x0][0x37c] ;  /* 0x0000df00ff017b82 */ /* 0x000ff00000000800 */
[----:B------:R-:W0:Y:S01]  /*0010*/  LDC R0, c[0x0][0x360] ;  /* 0x0000d800ff007b82 */ /* 0x000e220000000800 */
[----:B------:R-:W1:Y:S01]  /*0020*/  S2R R7, SR_TID.X ;  /* 0x0000000000077919 */ /* 0x000e620000002100 */
[----:B------:R-:W2:Y:S01]  /*0030*/  LDCU.64 UR4, c[0x0][0x358] ;  /* 0x00006b00ff0477ac */ /* 0x000ea20008000a00 */
[----:B------:R-:W-:Y:S01]  /*0040*/  BSSY.RECONVERGENT B0, `(.L_x_0) ;  /* 0x000002a000007945 */ /* 0x000fe20003800200 */
[----:B0-----:R-:W0:Y:S01]  /*0050*/  I2F.U32.RP R4, R0 ;  /* 0x0000000000047306 */ /* 0x001e220000209000 */
[----:B------:R-:W-:-:S07]  /*0060*/  ISETP.NE.U32.AND P2, PT, R0, RZ, PT ;  /* 0x000000ff0000720c */ /* 0x000fce0003f45070 */
[----:B0-----:R-:W0:Y:S02]  /*0070*/  MUFU.RCP R4, R4 ;  /* 0x0000000400047308 */ /* 0x001e240000001000 */
[----:B0-----:R-:W-:-:S06]  /*0080*/  IADD3 R2, PT, PT, R4, 0xffffffe, RZ ;  /* 0x0ffffffe04027810 */ /* 0x001fcc0007ffe0ff */
[----:B------:R0:W3:Y:S02]  /*0090*/  F2I.FTZ.U32.TRUNC.NTZ R3, R2 ;  /* 0x0000000200037305 */ /* 0x0000e4000021f000 */
[----:B0-----:R-:W-:Y:S01]  /*00a0*/  HFMA2 R2, -RZ, RZ, 0, 0 ;  /* 0x00000000ff027431 */ /* 0x001fe200000001ff */
[----:B---3--:R-:W-:-:S05]  /*00b0*/  IADD3 R5, PT, PT, RZ, -R3, RZ ;  /* 0x80000003ff057210 */ /* 0x008fca0007ffe0ff */
[----:B------:R-:W-:-:S04]  /*00c0*/  IMAD R5, R5, R0, RZ ;  /* 0x0000000005057224 */ /* 0x000fc800078e02ff */
[----:B------:R-:W-:Y:S01]  /*00d0*/  IMAD.HI.U32 R6, R3, R5, R2 ;  /* 0x0000000503067227 */ /* 0x000fe200078e0002 */
[----:B-1----:R-:W-:-:S05]  /*00e0*/  IADD3 R3, PT, PT, -R7, 0x1e847f, -R0 ;  /* 0x001e847f07037810 */ /* 0x002fca0007ffe900 */
[----:B------:R-:W-:-:S05]  /*00f0*/  IMAD.HI.U32 R6, R6, R3, RZ ;  /* 0x0000000306067227 */ /* 0x000fca00078e00ff */
[----:B------:R-:W-:-:S05]  /*0100*/  IADD3 R4, PT, PT, -R6, RZ, RZ ;  /* 0x000000ff06047210 */ /* 0x000fca0007ffe1ff */
[----:B------:R-:W-:Y:S02]  /*0110*/  IMAD R3, R0, R4, R3 ;  /* 0x0000000400037224 */ /* 0x000fe400078e0203 */
[----:B------:R-:W0:Y:S03]  /*0120*/  LDC.64 R4, c[0x0][0x388] ;  /* 0x0000e200ff047b82 */ /* 0x000e260000000a00 */
[----:B------:R-:W-:-:S13]  /*0130*/  ISETP.GE.U32.AND P0, PT, R3, R0, PT ;  /* 0x000000000300720c */ /* 0x000fda0003f06070 */
[-C--:B------:R-:W-:Y:S02]  /*0140*/  @P0 IADD3 R3, PT, PT, R3, -R0.reuse, RZ ;  /* 0x8000000003030210 */ /* 0x080fe40007ffe0ff */
[----:B------:R-:W-:Y:S02]  /*0150*/  @P0 IADD3 R6, PT, PT, R6, 0x1, RZ ;  /* 0x0000000106060810 */ /* 0x000fe40007ffe0ff */
[----:B------:R-:W-:Y:S02]  /*0160*/  ISETP.GE.U32.AND P1, PT, R3, R0, PT ;  /* 0x000000000300720c */ /* 0x000fe40003f26070 */
[----:B------:R-:W1:Y:S11]  /*0170*/  LDC.64 R2, c[0x0][0x380] ;  /* 0x0000e000ff027b82 */ /* 0x000e760000000a00 */
[----:B------:R-:W-:-:S02]  /*0180*/  @P1 IADD3 R6, PT, PT, R6, 0x1, RZ ;  /* 0x0000000106061810 */ /* 0x000fc40007ffe0ff */
[----:B------:R-:W-:-:S04]  /*0190*/  @!P2 LOP3.LUT R6, RZ, R0, RZ, 0x33, !PT ;  /* 0x00000000ff06a212 */ /* 0x000fc800078e33ff */
[----:B------:R-:W-:-:S04]  /*01a0*/  LOP3.LUT R6, R6, 0x3, RZ, 0xc0, !PT ;  /* 0x0000000306067812 */ /* 0x000fc800078ec0ff */
[----:B------:R-:W-:-:S13]  /*01b0*/  ISETP.NE.AND P0, PT, R6, 0x2, PT ;  /* 0x000000020600780c */ /* 0x000fda0003f05270 */
[----:B0-2---:R-:W-:Y:S05]  /*01c0*/  @!P0 BRA `(.L_x_1) ;  /* 0x0000000000448947 */ /* 0x005fea0003800000 */
[----:B------:R-:W0:Y:S01]  /*01d0*/  LDC.64 R8, c[0x0][0x380] ;  /* 0x0000e000ff087b82 */ /* 0x000e220000000a00 */
[----:B------:R-:W-:-:S07]  /*01e0*/  MOV R17, RZ ;  /* 0x000000ff00117202 */ /* 0x000fce0000000f00 */
[----:B------:R-:W2:Y:S02]  /*01f0*/  LDC.64 R10, c[0x0][0x388] ;  /* 0x0000e200ff0a7b82 */ /* 0x000ea40000000a00 */
.L_x_2:
[----:B------:R-:W-:-:S05]  /*0200*/  IMAD.HI.U32 R12, R7, 0x10624dd3, RZ ;  /* 0x10624dd3070c7827 */ /* 0x000fca00078e00ff */
[----:B------:R-:W-:-:S05]  /*0210*/  SHF.R.U32.HI R12, RZ, 0x7, R12 ;  /* 0x00000007ff0c7819 */ /* 0x000fca000001160c */
[----:B------:R-:W-:-:S04]  /*0220*/  IMAD R12, R12, -0x7d0, R7 ;  /* 0xfffff8300c0c7824 */ /* 0x000fc800078e0207 */
[----:B------:R-:W-:-:S05]  /*0230*/  IMAD R12, R12, -0x2, R7 ;  /* 0xfffffffe0c0c7824 */ /* 0x000fca00078e0207 */
[----:B---3--:R-:W-:-:S05]  /*0240*/  IADD3 R13, PT, PT, R12, 0x7cf, RZ ;  /* 0x000007cf0c0d7810 */ /* 0x008fca0007ffe0ff */
[----:B0-----:R-:W-:-:S06]  /*0250*/  IMAD.WIDE.U32 R12, R13, 0x4, R8 ;  /* 0x000000040d0c7825 */ /* 0x001fcc00078e0008 */
[----:B------:R-:W3:Y:S01]  /*0260*/  LDG.E R13, desc[UR4][R12.64] ;  /* 0x000000040c0d7981 */ /* 0x000ee2000c1e1900 */
[----:B--2---:R-:W-:Y:S01]  /*0270*/  IMAD.WIDE.U32 R14, R7, 0x4, R10 ;  /* 0x00000004070e7825 */ /* 0x004fe200078e000a */
[----:B------:R-:W-:Y:S02]  /*0280*/  IADD3 R17, PT, PT, R17, 0x1, RZ ;  /* 0x0000000111117810 */ /* 0x000fe40007ffe0ff */
[----:B------:R-:W-:Y:S02]  /*0290*/  IADD3 R7, PT, PT, R0, R7, RZ ;  /* 0x0000000700077210 */ /* 0x000fe40007ffe0ff */
[----:B------:R-:W-:-:S04]  /*02a0*/  LOP3.LUT R16, R6, R17, RZ, 0x3c, !PT ;  /* 0x0000001106107212 */ /* 0x000fc800078e3cff */
[----:B------:R-:W-:Y:S01]  /*02b0*/  ISETP.NE.AND P0, PT, R16, 0x2, PT ;  /* 0x000000021000780c */ /* 0x000fe20003f05270 */
[----:B---3--:R3:W-:-:S12]  /*02c0*/  STG.E desc[UR4][R14.64], R13 ;  /* 0x0000000d0e007986 */ /* 0x0087d8000c101904 */
[----:B------:R-:W-:Y:S05]  /*02d0*/  @P0 BRA `(.L_x_2) ;  /* 0xfffffffc00c80947 */ /* 0x000fea000383ffff */
.L_x_1:
[----:B------:R-:W-:Y:S05]  /*02e0*/  BSYNC.RECONVERGENT B0 ;  /* 0x0000000000007941 */ /* 0x000fea0003800200 */
.L_x_0:
[C---:B---3--:R-:W-:Y:S01]  /*02f0*/  IADD3 R15, PT, PT, -R7.reuse, 0x7cf, RZ ;  /* 0x000007cf070f7810 */ /* 0x048fe20007ffe1ff */
[C---:B------:R-:W-:Y:S01]  /*0300*/  IMAD R13, R0.reuse, 0x3, R7 ;  /* 0x00000003000d7824 */ /* 0x040fe200078e0207 */
[----:B------:R-:W-:Y:S02]  /*0310*/  IADD3 R17, PT, PT, R7, R0, RZ ;  /* 0x0000000007117210 */ /* 0x000fe40007ffe0ff */
[C---:B------:R-:W-:Y:S01]  /*0320*/  LEA R9, R0.reuse, R7, 0x1 ;  /* 0x0000000700097211 */ /* 0x040fe200078e08ff */
[C-C-:B------:R-:W-:Y:S01]  /*0330*/  IMAD R11, R0.reuse, -0x2, R15.reuse ;  /* 0xfffffffe000b7824 */ /* 0x140fe200078e020f */
[----:B------:R-:W-:Y:S01]  /*0340*/  IADD3 R21, PT, PT, -R17, 0x7cf, RZ ;  /* 0x000007cf11157810 */ /* 0x000fe20007ffe1ff */
[----:B------:R-:W-:-:S07]  /*0350*/  IMAD R19, R0, -0x3, R15 ;  /* 0xfffffffd00137824 */ /* 0x000fce00078e020f */
.L_x_3:
[----:B--2---:R-:W-:-:S05]  /*0360*/  IMAD.HI.U32 R6, R7, 0x10624dd3, RZ ;  /* 0x10624dd307067827 */ /* 0x004fca00078e00ff */
[----:B------:R-:W-:-:S05]  /*0370*/  SHF.R.U32.HI R6, RZ, 0x7, R6 ;  /* 0x00000007ff067819 */ /* 0x000fca0000011606 */
[----:B------:R-:W-:-:S04]  /*0380*/  IMAD R25, R6, 0xfa0, R15 ;  /* 0x00000fa006197824 */ /* 0x000fc800078e020f */
[----:B-1----:R-:W-:-:S05]  /*0390*/  IMAD.WIDE.U32 R24, R25, 0x4, R2 ;  /* 0x0000000419187825 */ /* 0x002fca00078e0002 */
[----:B------:R-:W2:Y:S01]  /*03a0*/  LDG.E R8, desc[UR4][R24.64] ;  /* 0x0000000418087981 */ /* 0x000ea2000c1e1900 */
[----:B------:R-:W-:-:S04]  /*03b0*/  IMAD.HI.U32 R6, R17, 0x10624dd3, RZ ;  /* 0x10624dd311067827 */ /* 0x000fc800078e00ff */
[----:B------:R-:W-:Y:S01]  /*03c0*/  IMAD.WIDE.U32 R22, R7, 0x4, R4 ;  /* 0x0000000407167825 */ /* 0x000fe200078e0004 */
[----:B------:R-:W-:-:S05]  /*03d0*/  SHF.R.U32.HI R6, RZ, 0x7, R6 ;  /* 0x00000007ff067819 */ /* 0x000fca0000011606 */
[----:B------:R-:W-:-:S04]  /*03e0*/  IMAD R27, R6, 0xfa0, R21 ;  /* 0x00000fa0061b7824 */ /* 0x000fc800078e0215 */
[----:B------:R-:W-:Y:S01]  /*03f0*/  IMAD.WIDE.U32 R26, R27, 0x4, R2 ;  /* 0x000000041b1a7825 */ /* 0x000fe200078e0002 */
[----:B--2---:R0:W-:Y:S04]  /*0400*/  STG.E desc[UR4][R22.64], R8 ;  /* 0x0000000816007986 */ /* 0x0041e8000c101904 */
[----:B------:R-:W2:Y:S01]  /*0410*/  LDG.E R10, desc[UR4][R26.64] ;  /* 0x000000041a0a7981 */ /* 0x000ea2000c1e1900 */
[----:B------:R-:W-:-:S04]  /*0420*/  IMAD.HI.U32 R6, R9, 0x10624dd3, RZ ;  /* 0x10624dd309067827 */ /* 0x000fc800078e00ff */
[----:B------:R-:W-:Y:S01]  /*0430*/  IMAD.WIDE.U32 R24, R17, 0x4, R4 ;  /* 0x0000000411187825 */ /* 0x000fe200078e0004 */
[----:B------:R-:W-:-:S05]  /*0440*/  SHF.R.U32.HI R6, RZ, 0x7, R6 ;  /* 0x00000007ff067819 */ /* 0x000fca0000011606 */
[----:B------:R-:W-:-:S04]  /*0450*/  IMAD R29, R6, 0xfa0, R11 ;  /* 0x00000fa0061d7824 */ /* 0x000fc800078e020b */
[----:B------:R-:W-:Y:S01]  /*0460*/  IMAD.WIDE.U32 R28, R29, 0x4, R2 ;  /* 0x000000041d1c7825 */ /* 0x000fe200078e0002 */
[----:B--2---:R2:W-:Y:S05]  /*0470*/  STG.E desc[UR4][R24.64], R10 ;  /* 0x0000000a18007986 */ /* 0x0045ea000c101904 */
[----:B------:R-:W3:Y:S01]  /*0480*/  LDG.E R29, desc[UR4][R28.64] ;  /* 0x000000041c1d7981 */ /* 0x000ee2000c1e1900 */
[----:B------:R-:W-:-:S04]  /*0490*/  IMAD.HI.U32 R6, R13, 0x10624dd3, RZ ;  /* 0x10624dd30d067827 */ /* 0x000fc800078e00ff */
[----:B0-----:R-:W-:Y:S01]  /*04a0*/  IMAD.WIDE.U32 R22, R9, 0x4, R4 ;  /* 0x0000000409167825 */ /* 0x001fe200078e0004 */
[----:B------:R-:W-:-:S05]  /*04b0*/  SHF.R.U32.HI R6, RZ, 0x7, R6 ;  /* 0x00000007ff067819 */ /* 0x000fca0000011606 */
[----:B------:R-:W-:-:S04]  /*04c0*/  IMAD R6, R6, 0xfa0, R19 ;  /* 0x00000fa006067824 */ /* 0x000fc800078e0213 */
[----:B------:R-:W-:Y:S01]  /*04d0*/  IMAD.WIDE.U32 R26, R6, 0x4, R2 ;  /* 0x00000004061a7825 */ /* 0x000fe200078e0002 */
[----:B---3--:R2:W-:Y:S04]  /*04e0*/  STG.E desc[UR4][R22.64], R29 ;  /* 0x0000001d16007986 */ /* 0x0085e8000c101904 */
[----:B------:R0:W3:Y:S01]  /*04f0*/  LDG.E R6, desc[UR4][R26.64] ;  /* 0x000000041a067981 */ /* 0x0000e2000c1e1900 */
[C-C-:B------:R-:W-:Y:S01]  /*0500*/  IADD3 R7, PT, PT, R0.reuse, R7, R0.reuse ;  /* 0x0000000700077210 */ /* 0x140fe20007ffe000 */
[C---:B------:R-:W-:Y:S01]  /*0510*/  IMAD R15, R0.reuse, -0x4, R15 ;  /* 0xfffffffc000f7824 */ /* 0x040fe200078e020f */
[C---:B------:R-:W-:Y:S01]  /*0520*/  LEA R9, R0.reuse, R9, 0x2 ;  /* 0x0000000900097211 */ /* 0x040fe200078e10ff */
[C---:B------:R-:W-:Y:S01]  /*0530*/  IMAD R11, R0.reuse, -0x4, R11 ;  /* 0xfffffffc000b7824 */ /* 0x040fe200078e020b */
[C---:B------:R-:W-:Y:S01]  /*0540*/  IADD3 R7, PT, PT, R0.reuse, R7, R0 ;  /* 0x0000000700077210 */ /* 0x040fe20007ffe000 */
[C---:B------:R-:W-:Y:S01]  /*0550*/  IMAD R19, R0.reuse, -0x4, R19 ;  /* 0xfffffffc00137824 */ /* 0x040fe200078e0213 */
[C---:B------:R-:W-:Y:S01]  /*0560*/  LEA R17, R0.reuse, R17, 0x2 ;  /* 0x0000001100117211 */ /* 0x040fe200078e10ff */
[C---:B------:R-:W-:Y:S01]  /*0570*/  IMAD R21, R0.reuse, -0x4, R21 ;  /* 0xfffffffc00157824 */ /* 0x040fe200078e0215 */
[----:B------:R-:W-:Y:S01]  /*0580*/  ISETP.GE.U32.AND P0, PT, R7, 0x1e8480, PT ;  /* 0x001e84800700780c */ /* 0x000fe20003f06070 */
[----:B0-----:R-:W-:Y:S01]  /*0590*/  IMAD.WIDE.U32 R26, R13, 0x4, R4 ;  /* 0x000000040d1a7825 */ /* 0x001fe200078e0004 */
[----:B------:R-:W-:-:S04]  /*05a0*/  LEA R13, R0, R13, 0x2 ;  /* 0x0000000d000d7211 */ /* 0x000fc800078e10ff */
[----:B---3--:R2:W-:Y:S07]  /*05b0*/  STG.E desc[UR4][R26.64], R6 ;  /* 0x000000061a007986 */ /* 0x0085ee000c101904 */
[----:B------:R-:W-:Y:S05]  /*05c0*/  @!P0 BRA `(.L_x_3) ;  /* 0xfffffffc00648947 */ /* 0x000fea000383ffff */
[----:B------:R-:W-:Y:S05]  /*05d0*/  EXIT ;  /* 0x000000000000794d */ /* 0x000fea0003800000 */
.L_x_4:
[----:B------:R-:W-:-:S00]  /*05e0*/  BRA `(.L_x_4) ;  /* 0xfffffffc00fc7947 */ /* 0x000fc0000383ffff */
[----:B------:R-:W-:-:S00]  /*05f0*/  NOP ;  /* 0x0000000000007918 */ /* 0x000fc00000000000 */
        /* <DEDUP_REMOVED lines=8> */
.L_x_5:


//--------------------- .nv.shared.reserved.0     --------------------------
	.section	.nv.shared.reserved.0,"aw",@nobits
	.weak		__nv_reservedSMEM_offset_0_alias
	.size		__nv_reservedSMEM_offset_0_alias, 0, 64
	.other		__nv_reservedSMEM_offset_0_alias,@"STO_CUDA_RESERVED_SHARED STV_DEFAULT"
__nv_reservedSMEM_offset_0_alias:
	.zero		0
	.zero		64


//--------------------- .nv.constant0._Z14oppositeKernelPiS_ --------------------------
	.section	.nv.constant0._Z14oppositeKernelPiS_,"a",@progbits
	.sectionflags	@""
	.align	4
.nv.constant0._Z14oppositeKernelPiS_:
	.zero		912


//--------------------- SYMBOLS --------------------------

	.type		.nv.reservedSmem.offset0,@object
	.size		.nv.reservedSmem.offset0,0x4
